//
// Generated by NVIDIA NVVM Compiler
//
// Compiler Build ID: CL-36424714
// Cuda compilation tools, release 13.0, V13.0.88
// Based on NVVM 20.0.0
//

.version 9.0
.target sm_100
.address_size 64

	// .globl	_Z16embedding_kernelPA768_fS0_PiS0_i

.visible .entry _Z16embedding_kernelPA768_fS0_PiS0_i(
	.param .u64 .ptr .align 1 _Z16embedding_kernelPA768_fS0_PiS0_i_param_0,
	.param .u64 .ptr .align 1 _Z16embedding_kernelPA768_fS0_PiS0_i_param_1,
	.param .u64 .ptr .align 1 _Z16embedding_kernelPA768_fS0_PiS0_i_param_2,
	.param .u64 .ptr .align 1 _Z16embedding_kernelPA768_fS0_PiS0_i_param_3,
	.param .u32 _Z16embedding_kernelPA768_fS0_PiS0_i_param_4
)
{
	.reg .pred 	%p<4>;
	.reg .b32 	%r<12>;
	.reg .b32 	%f<4>;
	.reg .b64 	%rd<20>;

	ld.param.u64 	%rd1, [_Z16embedding_kernelPA768_fS0_PiS0_i_param_0];
	ld.param.u64 	%rd2, [_Z16embedding_kernelPA768_fS0_PiS0_i_param_1];
	ld.param.u64 	%rd3, [_Z16embedding_kernelPA768_fS0_PiS0_i_param_2];
	ld.param.u64 	%rd4, [_Z16embedding_kernelPA768_fS0_PiS0_i_param_3];
	ld.param.u32 	%r3, [_Z16embedding_kernelPA768_fS0_PiS0_i_param_4];
	mov.u32 	%r4, %ctaid.x;
	mov.u32 	%r5, %ntid.x;
	mov.u32 	%r6, %tid.x;
	mad.lo.s32 	%r1, %r4, %r5, %r6;
	mov.u32 	%r7, %ctaid.y;
	mov.u32 	%r8, %ntid.y;
	mov.u32 	%r9, %tid.y;
	mad.lo.s32 	%r10, %r7, %r8, %r9;
	setp.ge.s32 	%p1, %r1, %r3;
	setp.gt.u32 	%p2, %r10, 767;
	or.pred  	%p3, %p1, %p2;
	@%p3 bra 	$L__BB0_2;
	cvta.to.global.u64 	%rd5, %rd3;
	cvta.to.global.u64 	%rd6, %rd1;
	cvta.to.global.u64 	%rd7, %rd2;
	cvta.to.global.u64 	%rd8, %rd4;
	mul.wide.s32 	%rd9, %r1, 4;
	add.s64 	%rd10, %rd5, %rd9;
	ld.global.u32 	%r11, [%rd10];
	mul.wide.s32 	%rd11, %r11, 3072;
	add.s64 	%rd12, %rd6, %rd11;
	mul.wide.u32 	%rd13, %r10, 4;
	add.s64 	%rd14, %rd12, %rd13;
	ld.global.f32 	%f1, [%rd14];
	mul.wide.s32 	%rd15, %r1, 3072;
	add.s64 	%rd16, %rd7, %rd15;
	add.s64 	%rd17, %rd16, %rd13;
	ld.global.f32 	%f2, [%rd17];
	add.f32 	%f3, %f1, %f2;
	add.s64 	%rd18, %rd8, %rd15;
	add.s64 	%rd19, %rd18, %rd13;
	st.global.f32 	[%rd19], %f3;
$L__BB0_2:
	ret;

}


// ===== COMPILED SASS (sm_100) =====

	.target	sm_100

	.elftype	@"ET_EXEC"


//--------------------- .note.nv.tkinfo           --------------------------
	.section	.note.nv.tkinfo,"",@"SHT_NOTE"
	.sectionflags	@"SHF_NOTE_NV_TKINFO"
	.tkinfo
        /*0018*/ 	.word	0x00000002
        /*0030*/ 	.string	""
        /*0030*/ 	.string	"ptxas"
        /*0030*/ 	.string	"Cuda compilation tools, release 13.0, V13.0.88"
        /*0030*/ 	.string	"Build cuda_13.0.r13.0/compiler.36424714_0"
        /*0030*/ 	.string	"-arch sm_100 -m 64 "



//--------------------- .note.nv.cuinfo           --------------------------
	.section	.note.nv.cuinfo,"",@"SHT_NOTE"
	.sectionflags	@"SHF_NOTE_NV_CUINFO"
        /*0018*/ 	.short	0x0002
        /*001a*/ 	.short	0x0064
        /*001c*/ 	.short	0x0082
	.zero		2


//--------------------- .nv.info                  --------------------------
	.section	.nv.info,"",@"SHT_CUDA_INFO"
	.align	4


	//----- nvinfo : EIATTR_REGCOUNT
	.align		4
        /*0000*/ 	.byte	0x04, 0x2f
        /*0002*/ 	.short	(.L_1 - .L_0)
	.align		4
.L_0:
        /*0004*/ 	.word	index@(_Z16embedding_kernelPA768_fS0_PiS0_i)
        /*0008*/ 	.word	0x00000010


	//----- nvinfo : EIATTR_FRAME_SIZE
	.align		4
.L_1:
        /*000c*/ 	.byte	0x04, 0x11
        /*000e*/ 	.short	(.L_3 - .L_2)
	.align		4
.L_2:
        /*0010*/ 	.word	index@(_Z16embedding_kernelPA768_fS0_PiS0_i)
        /*0014*/ 	.word	0x00000000


	//----- nvinfo : EIATTR_MIN_STACK_SIZE
	.align		4
.L_3:
        /*0018*/ 	.byte	0x04, 0x12
        /*001a*/ 	.short	(.L_5 - .L_4)
	.align		4
.L_4:
        /*001c*/ 	.word	index@(_Z16embedding_kernelPA768_fS0_PiS0_i)
        /*0020*/ 	.word	0x00000000
.L_5:


//--------------------- .nv.compat                --------------------------
	.section	.nv.compat,"",@"SHT_CUDA_COMPAT_INFO"
	.align	4
        /*0000*/ 	.byte	0x02, 0x09, 0x00, 0x00, 0x02, 0x02, 0x01, 0x00, 0x02, 0x05, 0x05, 0x00, 0x03, 0x07, 0x01, 0x01
        /*0010*/ 	.byte	0x02, 0x03, 0x00, 0x00, 0x02, 0x06, 0x01, 0x00, 0x04, 0x0b, 0x08, 0x00, 0x09, 0x00, 0x00, 0x00
        /*0020*/ 	.byte	0x00, 0x00, 0x00, 0x00


//--------------------- .nv.info._Z16embedding_kernelPA768_fS0_PiS0_i --------------------------
	.section	.nv.info._Z16embedding_kernelPA768_fS0_PiS0_i,"",@"SHT_CUDA_INFO"
	.sectionflags	@""
	.align	4


	//----- nvinfo : EIATTR_CUDA_API_VERSION
	.align		4
        /*0000*/ 	.byte	0x04, 0x37
        /*0002*/ 	.short	(.L_7 - .L_6)
.L_6:
        /*0004*/ 	.word	0x00000082


	//----- nvinfo : EIATTR_KPARAM_INFO
	.align		4
.L_7:
        /*0008*/ 	.byte	0x04, 0x17
        /*000a*/ 	.short	(.L_9 - .L_8)
.L_8:
        /*000c*/ 	.word	0x00000000
        /*0010*/ 	.short	0x0004
        /*0012*/ 	.short	0x0020
        /*0014*/ 	.byte	0x00, 0xf0, 0x11, 0x00


	//----- nvinfo : EIATTR_KPARAM_INFO
	.align		4
.L_9:
        /*0018*/ 	.byte	0x04, 0x17
        /*001a*/ 	.short	(.L_11 - .L_10)
.L_10:
        /*001c*/ 	.word	0x00000000
        /*0020*/ 	.short	0x0003
        /*0022*/ 	.short	0x0018
        /*0024*/ 	.byte	0x00, 0xf5, 0x21, 0x00


	//----- nvinfo : EIATTR_KPARAM_INFO
	.align		4
.L_11:
        /*0028*/ 	.byte	0x04, 0x17
        /*002a*/ 	.short	(.L_13 - .L_12)
.L_12:
        /*002c*/ 	.word	0x00000000
        /*0030*/ 	.short	0x0002
        /*0032*/ 	.short	0x0010
        /*0034*/ 	.byte	0x00, 0xf5, 0x21, 0x00


	//----- nvinfo : EIATTR_KPARAM_INFO
	.align		4
.L_13:
        /*0038*/ 	.byte	0x04, 0x17
        /*003a*/ 	.short	(.L_15 - .L_14)
.L_14:
        /*003c*/ 	.word	0x00000000
        /*0040*/ 	.short	0x0001
        /*0042*/ 	.short	0x0008
        /*0044*/ 	.byte	0x00, 0xf5, 0x21, 0x00


	//----- nvinfo : EIATTR_KPARAM_INFO
	.align		4
.L_15:
        /*0048*/ 	.byte	0x04, 0x17
        /*004a*/ 	.short	(.L_17 - .L_16)
.L_16:
        /*004c*/ 	.word	0x00000000
        /*0050*/ 	.short	0x0000
        /*0052*/ 	.short	0x0000
        /*0054*/ 	.byte	0x00, 0xf5, 0x21, 0x00


	//----- nvinfo : EIATTR_SPARSE_MMA_MASK
	.align		4
.L_17:
        /*0058*/ 	.byte	0x03, 0x50
        /*005a*/ 	.short	0x0000


	//----- nvinfo : EIATTR_MAXREG_COUNT
	.align		4
        /*005c*/ 	.byte	0x03, 0x1b
        /*005e*/ 	.short	0x00ff


	//----- nvinfo : EIATTR_MERCURY_ISA_VERSION
	.align		4
        /*0060*/ 	.byte	0x03, 0x5f
        /*0062*/ 	.short	0x0101


	//----- nvinfo : EIATTR_VRC_CTA_INIT_COUNT
	.align		4
        /*0064*/ 	.byte	0x02, 0x4a
	.zero		1
	.zero		1


	//----- nvinfo : EIATTR_EXIT_INSTR_OFFSETS
	.align		4
        /*0068*/ 	.byte	0x04, 0x1c
        /*006a*/ 	.short	(.L_19 - .L_18)


	//   ....[0]....
.L_18:
        /*006c*/ 	.word	0x000000c0


	//   ....[1]....
        /*0070*/ 	.word	0x000001e0


	//----- nvinfo : EIATTR_CBANK_PARAM_SIZE
	.align		4
.L_19:
        /*0074*/ 	.byte	0x03, 0x19
        /*0076*/ 	.short	0x0024


	//----- nvinfo : EIATTR_PARAM_CBANK
	.align		4
        /*0078*/ 	.byte	0x04, 0x0a
        /*007a*/ 	.short	(.L_21 - .L_20)
	.align		4
.L_20:
        /*007c*/ 	.word	index@(.nv.constant0._Z16embedding_kernelPA768_fS0_PiS0_i)
        /*0080*/ 	.short	0x0380
        /*0082*/ 	.short	0x0024


	//----- nvinfo : EIATTR_SW_WAR
	.align		4
.L_21:
        /*0084*/ 	.byte	0x04, 0x36
        /*0086*/ 	.short	(.L_23 - .L_22)
.L_22:
        /*0088*/ 	.word	0x00000008
.L_23:


//--------------------- .nv.callgraph             --------------------------
	.section	.nv.callgraph,"",@"SHT_CUDA_CALLGRAPH"
	.align	4
	.sectionentsize	8
	.align		4
        /*0000*/ 	.word	0x00000000
	.align		4
        /*0004*/ 	.word	0xffffffff
	.align		4
        /*0008*/ 	.word	0x00000000
	.align		4
        /*000c*/ 	.word	0xfffffffe
	.align		4
        /*0010*/ 	.word	0x00000000
	.align		4
        /*0014*/ 	.word	0xfffffffd
	.align		4
        /*0018*/ 	.word	0x00000000
	.align		4
        /*001c*/ 	.word	0xfffffffc


//--------------------- .text._Z16embedding_kernelPA768_fS0_PiS0_i --------------------------
	.section	.text._Z16embedding_kernelPA768_fS0_PiS0_i,"ax",@progbits
	.align	128
        .global         _Z16embedding_kernelPA768_fS0_PiS0_i
        .type           _Z16embedding_kernelPA768_fS0_PiS0_i,@function
        .size           _Z16embedding_kernelPA768_fS0_PiS0_i,(.L_x_1 - _Z16embedding_kernelPA768_fS0_PiS0_i)
        .other          _Z16embedding_kernelPA768_fS0_PiS0_i,@"STO_CUDA_ENTRY STV_DEFAULT"
_Z16embedding_kernelPA768_fS0_PiS0_i:
.text._Z16embedding_kernelPA768_fS0_PiS0_i:
[----:B------:R-:W-:Y:S01]  /*0000*/  LDC R1, c[0x0][0x37c] ;  /* 0x0000df00ff017b82 */ /* 0x000fe20000000800 */
[----:B------:R-:W0:Y:S07]  /*0010*/  S2R R2, SR_TID.Y ;  /* 0x0000000000027919 */ /* 0x000e2e0000002200 */
[----:B------:R-:W1:Y:S01]  /*0020*/  LDC R11, c[0x0][0x360] ;  /* 0x0000d800ff0b7b82 */ /* 0x000e620000000800 */
[----:B------:R-:W2:Y:S01]  /*0030*/  LDCU UR6, c[0x0][0x3a0] ;  /* 0x00007400ff0677ac */ /* 0x000ea20008000800 */
[----:B------:R-:W1:Y:S06]  /*0040*/  S2R R0, SR_TID.X ;  /* 0x0000000000007919 */ /* 0x000e6c0000002100 */
[----:B------:R-:W0:Y:S08]  /*0050*/  S2UR UR5, SR_CTAID.Y ;  /* 0x00000000000579c3 */ /* 0x000e300000002600 */
[----:B------:R-:W0:Y:S08]  /*0060*/  LDC R13, c[0x0][0x364] ;  /* 0x0000d900ff0d7b82 */ /* 0x000e300000000800 */
[----:B------:R-:W1:Y:S01]  /*0070*/  S2UR UR4, SR_CTAID.X ;  /* 0x00000000000479c3 */ /* 0x000e620000002500 */
[----:B0-----:R-:W-:-:S05]  /*0080*/  IMAD R13, R13, UR5, R2 ;  /* 0x000000050d0d7c24 */ /* 0x001fca000f8e0202 */
[----:B------:R-:W-:Y:S01]  /*0090*/  ISETP.GT.U32.AND P0, PT, R13, 0x2ff, PT ;  /* 0x000002ff0d00780c */ /* 0x000fe20003f04070 */
[----:B-1----:R-:W-:-:S05]  /*00a0*/  IMAD R11, R11, UR4, R0 ;  /* 0x000000040b0b7c24 */ /* 0x002fca000f8e0200 */
[----:B--2---:R-:W-:-:S13]  /*00b0*/  ISETP.GE.OR P0, PT, R11, UR6, P0 ;  /* 0x000000060b007c0c */ /* 0x004fda0008706670 */
[----:B------:R-:W-:Y:S05]  /*00c0*/  @P0 EXIT ;  /* 0x000000000000094d */ /* 0x000fea0003800000 */
[----:B------:R-:W0:Y:S01]  /*00d0*/  LDC.64 R2, c[0x0][0x390] ;  /* 0x0000e400ff027b82 */ /* 0x000e220000000a00 */
[----:B------:R-:W1:Y:S07]  /*00e0*/  LDCU.64 UR4, c[0x0][0x358] ;  /* 0x00006b00ff0477ac */ /* 0x000e6e0008000a00 */
[----:B------:R-:W2:Y:S08]  /*00f0*/  LDC.64 R6, c[0x0][0x388] ;  /* 0x0000e200ff067b82 */ /* 0x000eb00000000a00 */
[----:B------:R-:W3:Y:S01]  /*0100*/  LDC.64 R4, c[0x0][0x380] ;  /* 0x0000e000ff047b82 */ /* 0x000ee20000000a00 */
[----:B0-----:R-:W-:-:S07]  /*0110*/  IMAD.WIDE R2, R11, 0x4, R2 ;  /* 0x000000040b027825 */ /* 0x001fce00078e0202 */
[----:B------:R-:W0:Y:S01]  /*0120*/  LDC.64 R8, c[0x0][0x398] ;  /* 0x0000e600ff087b82 */ /* 0x000e220000000a00 */
[----:B-1----:R-:W3:Y:S01]  /*0130*/  LDG.E R3, desc[UR4][R2.64] ;  /* 0x0000000402037981 */ /* 0x002ee2000c1e1900 */
[----:B--2---:R-:W-:-:S04]  /*0140*/  IMAD.WIDE R6, R11, 0xc00, R6 ;  /* 0x00000c000b067825 */ /* 0x004fc800078e0206 */
[----:B------:R-:W-:-:S06]  /*0150*/  IMAD.WIDE.U32 R6, R13, 0x4, R6 ;  /* 0x000000040d067825 */ /* 0x000fcc00078e0006 */
[----:B------:R-:W2:Y:S01]  /*0160*/  LDG.E R7, desc[UR4][R6.64] ;  /* 0x0000000406077981 */ /* 0x000ea2000c1e1900 */
[----:B---3--:R-:W-:-:S04]  /*0170*/  IMAD.WIDE R4, R3, 0xc00, R4 ;  /* 0x00000c0003047825 */ /* 0x008fc800078e0204 */
[----:B------:R-:W-:-:S06]  /*0180*/  IMAD.WIDE.U32 R4, R13, 0x4, R4 ;  /* 0x000000040d047825 */ /* 0x000fcc00078e0004 */
[----:B------:R-:W2:Y:S01]  /*0190*/  LDG.E R4, desc[UR4][R4.64] ;  /* 0x0000000404047981 */ /* 0x000ea2000c1e1900 */
[----:B0-----:R-:W-:-:S04]  /*01a0*/  IMAD.WIDE R8, R11, 0xc00, R8 ;  /* 0x00000c000b087825 */ /* 0x001fc800078e0208 */
[----:B------:R-:W-:-:S04]  /*01b0*/  IMAD.WIDE.U32 R8, R13, 0x4, R8 ;  /* 0x000000040d087825 */ /* 0x000fc800078e0008 */
[----:B--2---:R-:W-:-:S05]  /*01c0*/  FADD R3, R4, R7 ;  /* 0x0000000704037221 */ /* 0x004fca0000000000 */
[----:B------:R-:W-:Y:S01]  /*01d0*/  STG.E desc[UR4][R8.64], R3 ;  /* 0x0000000308007986 */ /* 0x000fe2000c101904 */
[----:B------:R-:W-:Y:S05]  /*01e0*/  EXIT ;  /* 0x000000000000794d */ /* 0x000fea0003800000 */
.L_x_0:
[----:B------:R-:W-:-:S00]  /*01f0*/  BRA `(.L_x_0) ;  /* 0xfffffffc00fc7947 */ /* 0x000fc0000383ffff */
[----:B------:R-:W-:-:S00]  /*0200*/  NOP ;  /* 0x0000000000007918 */ /* 0x000fc00000000000 */
[----:B------:R-:W-:-:S00]  /*0210*/  NOP ;  /* 0x0000000000007918 */ /* 0x000fc00000000000 */
[----:B------:R-:W-:-:S00]  /*0220*/  NOP ;  /* 0x0000000000007918 */ /* 0x000fc00000000000 */
[----:B------:R-:W-:-:S00]  /*0230*/  NOP ;  /* 0x0000000000007918 */ /* 0x000fc00000000000 */
[----:B------:R-:W-:-:S00]  /*0240*/  NOP ;  /* 0x0000000000007918 */ /* 0x000fc00000000000 */
[----:B------:R-:W-:-:S00]  /*0250*/  NOP ;  /* 0x0000000000007918 */ /* 0x000fc00000000000 */
[----:B------:R-:W-:-:S00]  /*0260*/  NOP ;  /* 0x0000000000007918 */ /* 0x000fc00000000000 */
[----:B------:R-:W-:-:S00]  /*0270*/  NOP ;  /* 0x0000000000007918 */ /* 0x000fc00000000000 */
.L_x_1:


//--------------------- .nv.shared.reserved.0     --------------------------
	.section	.nv.shared.reserved.0,"aw",@nobits
	.weak		__nv_reservedSMEM_offset_0_alias
	.size		__nv_reservedSMEM_offset_0_alias, 0, 64
	.other		__nv_reservedSMEM_offset_0_alias,@"STO_CUDA_RESERVED_SHARED STV_DEFAULT"
__nv_reservedSMEM_offset_0_alias:
	.zero		0
	.zero		64


//--------------------- .nv.constant0._Z16embedding_kernelPA768_fS0_PiS0_i --------------------------
	.section	.nv.constant0._Z16embedding_kernelPA768_fS0_PiS0_i,"a",@progbits
	.sectionflags	@""
	.align	4
.nv.constant0._Z16embedding_kernelPA768_fS0_PiS0_i:
	.zero		932


//--------------------- SYMBOLS --------------------------

	.type		.nv.reservedSmem.offset0,@object
	.size		.nv.reservedSmem.offset0,0x4
